//
// Generated by NVIDIA NVVM Compiler
//
// Compiler Build ID: CL-36424714
// Cuda compilation tools, release 13.0, V13.0.88
// Based on NVVM 20.0.0
//

.version 9.0
.target sm_100
.address_size 64

	// .globl	_Z10convolParBPiS_S_i
.const .align 4 .b8 d_cachekernel[12];
// _ZZ10convolParTPiS_iE4tile has been demoted

.visible .entry _Z10convolParBPiS_S_i(
	.param .u64 .ptr .align 1 _Z10convolParBPiS_S_i_param_0,
	.param .u64 .ptr .align 1 _Z10convolParBPiS_S_i_param_1,
	.param .u64 .ptr .align 1 _Z10convolParBPiS_S_i_param_2,
	.param .u32 _Z10convolParBPiS_S_i_param_3
)
{
	.reg .pred 	%p<11>;
	.reg .b32 	%r<24>;
	.reg .b64 	%rd<15>;

	ld.param.u64 	%rd4, [_Z10convolParBPiS_S_i_param_0];
	ld.param.u64 	%rd5, [_Z10convolParBPiS_S_i_param_1];
	ld.param.u64 	%rd3, [_Z10convolParBPiS_S_i_param_2];
	ld.param.u32 	%r9, [_Z10convolParBPiS_S_i_param_3];
	cvta.to.global.u64 	%rd1, %rd5;
	cvta.to.global.u64 	%rd2, %rd4;
	mov.u32 	%r11, %ctaid.x;
	mov.u32 	%r12, %ntid.x;
	mov.u32 	%r13, %tid.x;
	mad.lo.s32 	%r1, %r11, %r12, %r13;
	setp.lt.s32 	%p1, %r1, 1;
	setp.gt.s32 	%p2, %r1, %r9;
	mov.b32 	%r22, 0;
	or.pred  	%p3, %p1, %p2;
	@%p3 bra 	$L__BB0_2;
	add.s32 	%r14, %r1, -1;
	mul.wide.u32 	%rd6, %r14, 4;
	add.s64 	%rd7, %rd2, %rd6;
	ld.global.u32 	%r15, [%rd7];
	ld.global.u32 	%r16, [%rd1];
	mul.lo.s32 	%r22, %r16, %r15;
$L__BB0_2:
	setp.lt.s32 	%p4, %r1, 0;
	setp.ge.s32 	%p5, %r1, %r9;
	or.pred  	%p6, %p4, %p5;
	@%p6 bra 	$L__BB0_4;
	mul.wide.u32 	%rd8, %r1, 4;
	add.s64 	%rd9, %rd2, %rd8;
	ld.global.u32 	%r17, [%rd9];
	ld.global.u32 	%r18, [%rd1+4];
	mad.lo.s32 	%r22, %r18, %r17, %r22;
$L__BB0_4:
	add.s32 	%r6, %r1, 1;
	setp.lt.s32 	%p7, %r1, -1;
	setp.ge.s32 	%p8, %r6, %r9;
	or.pred  	%p9, %p7, %p8;
	@%p9 bra 	$L__BB0_6;
	mul.wide.u32 	%rd10, %r6, 4;
	add.s64 	%rd11, %rd2, %rd10;
	ld.global.u32 	%r19, [%rd11];
	ld.global.u32 	%r20, [%rd1+8];
	mad.lo.s32 	%r22, %r20, %r19, %r22;
$L__BB0_6:
	setp.ge.s32 	%p10, %r1, %r9;
	@%p10 bra 	$L__BB0_8;
	cvta.to.global.u64 	%rd12, %rd3;
	mul.wide.s32 	%rd13, %r1, 4;
	add.s64 	%rd14, %rd12, %rd13;
	st.global.u32 	[%rd14], %r22;
$L__BB0_8:
	ret;

}
	// .globl	_Z10convolParBPiS_i
.visible .entry _Z10convolParBPiS_i(
	.param .u64 .ptr .align 1 _Z10convolParBPiS_i_param_0,
	.param .u64 .ptr .align 1 _Z10convolParBPiS_i_param_1,
	.param .u32 _Z10convolParBPiS_i_param_2
)
{
	.reg .pred 	%p<11>;
	.reg .b32 	%r<24>;
	.reg .b64 	%rd<13>;

	ld.param.u64 	%rd3, [_Z10convolParBPiS_i_param_0];
	ld.param.u64 	%rd2, [_Z10convolParBPiS_i_param_1];
	ld.param.u32 	%r9, [_Z10convolParBPiS_i_param_2];
	cvta.to.global.u64 	%rd1, %rd3;
	mov.u32 	%r11, %ctaid.x;
	mov.u32 	%r12, %ntid.x;
	mov.u32 	%r13, %tid.x;
	mad.lo.s32 	%r1, %r11, %r12, %r13;
	setp.lt.s32 	%p1, %r1, 1;
	setp.gt.s32 	%p2, %r1, %r9;
	mov.b32 	%r22, 0;
	or.pred  	%p3, %p1, %p2;
	@%p3 bra 	$L__BB1_2;
	add.s32 	%r14, %r1, -1;
	mul.wide.u32 	%rd4, %r14, 4;
	add.s64 	%rd5, %rd1, %rd4;
	ld.global.u32 	%r15, [%rd5];
	ld.const.u32 	%r16, [d_cachekernel];
	mul.lo.s32 	%r22, %r16, %r15;
$L__BB1_2:
	setp.lt.s32 	%p4, %r1, 0;
	setp.ge.s32 	%p5, %r1, %r9;
	or.pred  	%p6, %p4, %p5;
	@%p6 bra 	$L__BB1_4;
	mul.wide.u32 	%rd6, %r1, 4;
	add.s64 	%rd7, %rd1, %rd6;
	ld.global.u32 	%r17, [%rd7];
	ld.const.u32 	%r18, [d_cachekernel+4];
	mad.lo.s32 	%r22, %r18, %r17, %r22;
$L__BB1_4:
	add.s32 	%r6, %r1, 1;
	setp.lt.s32 	%p7, %r1, -1;
	setp.ge.s32 	%p8, %r6, %r9;
	or.pred  	%p9, %p7, %p8;
	@%p9 bra 	$L__BB1_6;
	mul.wide.u32 	%rd8, %r6, 4;
	add.s64 	%rd9, %rd1, %rd8;
	ld.global.u32 	%r19, [%rd9];
	ld.const.u32 	%r20, [d_cachekernel+8];
	mad.lo.s32 	%r22, %r20, %r19, %r22;
$L__BB1_6:
	setp.ge.s32 	%p10, %r1, %r9;
	@%p10 bra 	$L__BB1_8;
	cvta.to.global.u64 	%rd10, %rd2;
	mul.wide.s32 	%rd11, %r1, 4;
	add.s64 	%rd12, %rd10, %rd11;
	st.global.u32 	[%rd12], %r22;
$L__BB1_8:
	ret;

}
	// .globl	_Z10convolParTPiS_i
.visible .entry _Z10convolParTPiS_i(
	.param .u64 .ptr .align 1 _Z10convolParTPiS_i_param_0,
	.param .u64 .ptr .align 1 _Z10convolParTPiS_i_param_1,
	.param .u32 _Z10convolParTPiS_i_param_2
)
{
	.reg .pred 	%p<6>;
	.reg .b32 	%r<41>;
	.reg .b64 	%rd<15>;
	// demoted variable
	.shared .align 4 .b8 _ZZ10convolParTPiS_iE4tile[24];
	ld.param.u64 	%rd4, [_Z10convolParTPiS_i_param_0];
	ld.param.u64 	%rd3, [_Z10convolParTPiS_i_param_1];
	ld.param.u32 	%r12, [_Z10convolParTPiS_i_param_2];
	cvta.to.global.u64 	%rd1, %rd4;
	mov.u32 	%r13, %ctaid.x;
	mov.u32 	%r1, %ntid.x;
	mul.lo.s32 	%r14, %r13, %r1;
	mov.u32 	%r2, %tid.x;
	add.s32 	%r15, %r14, %r2;
	cvt.u64.u32 	%rd2, %r15;
	sub.s32 	%r16, %r14, %r1;
	add.s32 	%r3, %r16, %r2;
	add.s32 	%r4, %r15, %r1;
	add.s32 	%r17, %r1, -1;
	setp.lt.u32 	%p1, %r2, %r17;
	@%p1 bra 	$L__BB2_4;
	setp.lt.s32 	%p2, %r3, 0;
	mov.b32 	%r38, 0;
	@%p2 bra 	$L__BB2_3;
	mul.wide.u32 	%rd5, %r3, 4;
	add.s64 	%rd6, %rd1, %rd5;
	ld.global.u32 	%r38, [%rd6];
$L__BB2_3:
	sub.s32 	%r19, %r2, %r1;
	shl.b32 	%r20, %r19, 2;
	mov.u32 	%r21, _ZZ10convolParTPiS_iE4tile;
	add.s32 	%r22, %r21, %r20;
	st.shared.u32 	[%r22+4], %r38;
$L__BB2_4:
	cvt.s64.s32 	%rd7, %r12;
	setp.ge.u64 	%p3, %rd2, %rd7;
	mov.b32 	%r39, 0;
	@%p3 bra 	$L__BB2_6;
	shl.b64 	%rd8, %rd2, 2;
	add.s64 	%rd9, %rd1, %rd8;
	ld.global.u32 	%r39, [%rd9];
$L__BB2_6:
	shl.b32 	%r24, %r2, 2;
	mov.u32 	%r25, _ZZ10convolParTPiS_iE4tile;
	add.s32 	%r9, %r25, %r24;
	st.shared.u32 	[%r9+4], %r39;
	setp.gt.u32 	%p4, %r2, 1;
	@%p4 bra 	$L__BB2_10;
	setp.ge.s32 	%p5, %r4, %r12;
	mov.b32 	%r40, 0;
	@%p5 bra 	$L__BB2_9;
	mul.wide.s32 	%rd10, %r4, 4;
	add.s64 	%rd11, %rd1, %rd10;
	ld.global.u32 	%r40, [%rd11];
$L__BB2_9:
	shl.b32 	%r27, %r1, 2;
	add.s32 	%r28, %r9, %r27;
	st.shared.u32 	[%r28+4], %r40;
$L__BB2_10:
	bar.sync 	0;
	ld.shared.u32 	%r29, [%r9];
	ld.const.u32 	%r30, [d_cachekernel];
	mul.lo.s32 	%r31, %r30, %r29;
	ld.shared.u32 	%r32, [%r9+4];
	ld.const.u32 	%r33, [d_cachekernel+4];
	mad.lo.s32 	%r34, %r33, %r32, %r31;
	ld.shared.u32 	%r35, [%r9+8];
	ld.const.u32 	%r36, [d_cachekernel+8];
	mad.lo.s32 	%r37, %r36, %r35, %r34;
	cvta.to.global.u64 	%rd12, %rd3;
	shl.b64 	%rd13, %rd2, 2;
	add.s64 	%rd14, %rd12, %rd13;
	st.global.u32 	[%rd14], %r37;
	ret;

}


// ===== COMPILED SASS (sm_100) =====

	.target	sm_100

	.elftype	@"ET_EXEC"


//--------------------- .note.nv.tkinfo           --------------------------
	.section	.note.nv.tkinfo,"",@"SHT_NOTE"
	.sectionflags	@"SHF_NOTE_NV_TKINFO"
	.tkinfo
        /*0018*/ 	.word	0x00000002
        /*0030*/ 	.string	""
        /*0030*/ 	.string	"ptxas"
        /*0030*/ 	.string	"Cuda compilation tools, release 13.0, V13.0.88"
        /*0030*/ 	.string	"Build cuda_13.0.r13.0/compiler.36424714_0"
        /*0030*/ 	.string	"-arch sm_100 -m 64 "



//--------------------- .note.nv.cuinfo           --------------------------
	.section	.note.nv.cuinfo,"",@"SHT_NOTE"
	.sectionflags	@"SHF_NOTE_NV_CUINFO"
        /*0018*/ 	.short	0x0002
        /*001a*/ 	.short	0x0064
        /*001c*/ 	.short	0x0082
	.zero		2


//--------------------- .nv.info                  --------------------------
	.section	.nv.info,"",@"SHT_CUDA_INFO"
	.align	4


	//----- nvinfo : EIATTR_REGCOUNT
	.align		4
        /*0000*/ 	.byte	0x04, 0x2f
        /*0002*/ 	.short	(.L_2 - .L_1)
	.align		4
.L_1:
        /*0004*/ 	.word	index@(_Z10convolParBPiS_S_i)
        /*0008*/ 	.word	0x00000014


	//----- nvinfo : EIATTR_FRAME_SIZE
	.align		4
.L_2:
        /*000c*/ 	.byte	0x04, 0x11
        /*000e*/ 	.short	(.L_4 - .L_3)
	.align		4
.L_3:
        /*0010*/ 	.word	index@(_Z10convolParBPiS_S_i)
        /*0014*/ 	.word	0x00000000


	//----- nvinfo : EIATTR_REGCOUNT
	.align		4
.L_4:
        /*0018*/ 	.byte	0x04, 0x2f
        /*001a*/ 	.short	(.L_6 - .L_5)
	.align		4
.L_5:
        /*001c*/ 	.word	index@(_Z10convolParBPiS_i)
        /*0020*/ 	.word	0x00000010


	//----- nvinfo : EIATTR_FRAME_SIZE
	.align		4
.L_6:
        /*0024*/ 	.byte	0x04, 0x11
        /*0026*/ 	.short	(.L_8 - .L_7)
	.align		4
.L_7:
        /*0028*/ 	.word	index@(_Z10convolParBPiS_i)
        /*002c*/ 	.word	0x00000000


	//----- nvinfo : EIATTR_REGCOUNT
	.align		4
.L_8:
        /*0030*/ 	.byte	0x04, 0x2f
        /*0032*/ 	.short	(.L_10 - .L_9)
	.align		4
.L_9:
        /*0034*/ 	.word	index@(_Z10convolParTPiS_i)
        /*0038*/ 	.word	0x0000000c


	//----- nvinfo : EIATTR_FRAME_SIZE
	.align		4
.L_10:
        /*003c*/ 	.byte	0x04, 0x11
        /*003e*/ 	.short	(.L_12 - .L_11)
	.align		4
.L_11:
        /*0040*/ 	.word	index@(_Z10convolParTPiS_i)
        /*0044*/ 	.word	0x00000000


	//----- nvinfo : EIATTR_MIN_STACK_SIZE
	.align		4
.L_12:
        /*0048*/ 	.byte	0x04, 0x12
        /*004a*/ 	.short	(.L_14 - .L_13)
	.align		4
.L_13:
        /*004c*/ 	.word	index@(_Z10convolParTPiS_i)
        /*0050*/ 	.word	0x00000000


	//----- nvinfo : EIATTR_MIN_STACK_SIZE
	.align		4
.L_14:
        /*0054*/ 	.byte	0x04, 0x12
        /*0056*/ 	.short	(.L_16 - .L_15)
	.align		4
.L_15:
        /*0058*/ 	.word	index@(_Z10convolParBPiS_i)
        /*005c*/ 	.word	0x00000000


	//----- nvinfo : EIATTR_MIN_STACK_SIZE
	.align		4
.L_16:
        /*0060*/ 	.byte	0x04, 0x12
        /*0062*/ 	.short	(.L_18 - .L_17)
	.align		4
.L_17:
        /*0064*/ 	.word	index@(_Z10convolParBPiS_S_i)
        /*0068*/ 	.word	0x00000000
.L_18:


//--------------------- .nv.compat                --------------------------
	.section	.nv.compat,"",@"SHT_CUDA_COMPAT_INFO"
	.align	4
        /*0000*/ 	.byte	0x02, 0x09, 0x00, 0x00, 0x02, 0x02, 0x01, 0x00, 0x02, 0x05, 0x05, 0x00, 0x03, 0x07, 0x01, 0x01
        /*0010*/ 	.byte	0x02, 0x03, 0x00, 0x00, 0x02, 0x06, 0x01, 0x00, 0x04, 0x0b, 0x08, 0x00, 0x09, 0x00, 0x00, 0x00
        /*0020*/ 	.byte	0x00, 0x00, 0x00, 0x00


//--------------------- .nv.info._Z10convolParTPiS_i --------------------------
	.section	.nv.info._Z10convolParTPiS_i,"",@"SHT_CUDA_INFO"
	.sectionflags	@""
	.align	4


	//----- nvinfo : EIATTR_CUDA_API_VERSION
	.align		4
        /*0000*/ 	.byte	0x04, 0x37
        /*0002*/ 	.short	(.L_20 - .L_19)
.L_19:
        /*0004*/ 	.word	0x00000082


	//----- nvinfo : EIATTR_KPARAM_INFO
	.align		4
.L_20:
        /*0008*/ 	.byte	0x04, 0x17
        /*000a*/ 	.short	(.L_22 - .L_21)
.L_21:
        /*000c*/ 	.word	0x00000000
        /*0010*/ 	.short	0x0002
        /*0012*/ 	.short	0x0010
        /*0014*/ 	.byte	0x00, 0xf0, 0x11, 0x00


	//----- nvinfo : EIATTR_KPARAM_INFO
	.align		4
.L_22:
        /*0018*/ 	.byte	0x04, 0x17
        /*001a*/ 	.short	(.L_24 - .L_23)
.L_23:
        /*001c*/ 	.word	0x00000000
        /*0020*/ 	.short	0x0001
        /*0022*/ 	.short	0x0008
        /*0024*/ 	.byte	0x00, 0xf5, 0x21, 0x00


	//----- nvinfo : EIATTR_KPARAM_INFO
	.align		4
.L_24:
        /*0028*/ 	.byte	0x04, 0x17
        /*002a*/ 	.short	(.L_26 - .L_25)
.L_25:
        /*002c*/ 	.word	0x00000000
        /*0030*/ 	.short	0x0000
        /*0032*/ 	.short	0x0000
        /*0034*/ 	.byte	0x00, 0xf5, 0x21, 0x00


	//----- nvinfo : EIATTR_SPARSE_MMA_MASK
	.align		4
.L_26:
        /*0038*/ 	.byte	0x03, 0x50
        /*003a*/ 	.short	0x0000


	//----- nvinfo : EIATTR_MAXREG_COUNT
	.align		4
        /*003c*/ 	.byte	0x03, 0x1b
        /*003e*/ 	.short	0x00ff


	//----- nvinfo : EIATTR_NUM_BARRIERS
	.align		4
        /*0040*/ 	.byte	0x02, 0x4c
        /*0042*/ 	.byte	0x01
	.zero		1


	//----- nvinfo : EIATTR_MERCURY_ISA_VERSION
	.align		4
        /*0044*/ 	.byte	0x03, 0x5f
        /*0046*/ 	.short	0x0101


	//----- nvinfo : EIATTR_VRC_CTA_INIT_COUNT
	.align		4
        /*0048*/ 	.byte	0x02, 0x4a
	.zero		1
	.zero		1


	//----- nvinfo : EIATTR_EXIT_INSTR_OFFSETS
	.align		4
        /*004c*/ 	.byte	0x04, 0x1c
        /*004e*/ 	.short	(.L_28 - .L_27)


	//   ....[0]....
.L_27:
        /*0050*/ 	.word	0x00000420


	//----- nvinfo : EIATTR_CRS_STACK_SIZE
	.align		4
.L_28:
        /*0054*/ 	.byte	0x04, 0x1e
        /*0056*/ 	.short	(.L_30 - .L_29)
.L_29:
        /*0058*/ 	.word	0x00000000


	//----- nvinfo : EIATTR_CBANK_PARAM_SIZE
	.align		4
.L_30:
        /*005c*/ 	.byte	0x03, 0x19
        /*005e*/ 	.short	0x0014


	//----- nvinfo : EIATTR_PARAM_CBANK
	.align		4
        /*0060*/ 	.byte	0x04, 0x0a
        /*0062*/ 	.short	(.L_32 - .L_31)
	.align		4
.L_31:
        /*0064*/ 	.word	index@(.nv.constant0._Z10convolParTPiS_i)
        /*0068*/ 	.short	0x0380
        /*006a*/ 	.short	0x0014


	//----- nvinfo : EIATTR_SW_WAR
	.align		4
.L_32:
        /*006c*/ 	.byte	0x04, 0x36
        /*006e*/ 	.short	(.L_34 - .L_33)
.L_33:
        /*0070*/ 	.word	0x00000008
.L_34:


//--------------------- .nv.info._Z10convolParBPiS_i --------------------------
	.section	.nv.info._Z10convolParBPiS_i,"",@"SHT_CUDA_INFO"
	.sectionflags	@""
	.align	4


	//----- nvinfo : EIATTR_CUDA_API_VERSION
	.align		4
        /*0000*/ 	.byte	0x04, 0x37
        /*0002*/ 	.short	(.L_36 - .L_35)
.L_35:
        /*0004*/ 	.word	0x00000082


	//----- nvinfo : EIATTR_KPARAM_INFO
	.align		4
.L_36:
        /*0008*/ 	.byte	0x04, 0x17
        /*000a*/ 	.short	(.L_38 - .L_37)
.L_37:
        /*000c*/ 	.word	0x00000000
        /*0010*/ 	.short	0x0002
        /*0012*/ 	.short	0x0010
        /*0014*/ 	.byte	0x00, 0xf0, 0x11, 0x00


	//----- nvinfo : EIATTR_KPARAM_INFO
	.align		4
.L_38:
        /*0018*/ 	.byte	0x04, 0x17
        /*001a*/ 	.short	(.L_40 - .L_39)
.L_39:
        /*001c*/ 	.word	0x00000000
        /*0020*/ 	.short	0x0001
        /*0022*/ 	.short	0x0008
        /*0024*/ 	.byte	0x00, 0xf5, 0x21, 0x00


	//----- nvinfo : EIATTR_KPARAM_INFO
	.align		4
.L_40:
        /*0028*/ 	.byte	0x04, 0x17
        /*002a*/ 	.short	(.L_42 - .L_41)
.L_41:
        /*002c*/ 	.word	0x00000000
        /*0030*/ 	.short	0x0000
        /*0032*/ 	.short	0x0000
        /*0034*/ 	.byte	0x00, 0xf5, 0x21, 0x00


	//----- nvinfo : EIATTR_SPARSE_MMA_MASK
	.align		4
.L_42:
        /*0038*/ 	.byte	0x03, 0x50
        /*003a*/ 	.short	0x0000


	//----- nvinfo : EIATTR_MAXREG_COUNT
	.align		4
        /*003c*/ 	.byte	0x03, 0x1b
        /*003e*/ 	.short	0x00ff


	//----- nvinfo : EIATTR_MERCURY_ISA_VERSION
	.align		4
        /*0040*/ 	.byte	0x03, 0x5f
        /*0042*/ 	.short	0x0101


	//----- nvinfo : EIATTR_VRC_CTA_INIT_COUNT
	.align		4
        /*0044*/ 	.byte	0x02, 0x4a
	.zero		1
	.zero		1


	//----- nvinfo : EIATTR_EXIT_INSTR_OFFSETS
	.align		4
        /*0048*/ 	.byte	0x04, 0x1c
        /*004a*/ 	.short	(.L_44 - .L_43)


	//   ....[0]....
.L_43:
        /*004c*/ 	.word	0x000001b0


	//   ....[1]....
        /*0050*/ 	.word	0x00000230


	//----- nvinfo : EIATTR_CBANK_PARAM_SIZE
	.align		4
.L_44:
        /*0054*/ 	.byte	0x03, 0x19
        /*0056*/ 	.short	0x0014


	//----- nvinfo : EIATTR_PARAM_CBANK
	.align		4
        /*0058*/ 	.byte	0x04, 0x0a
        /*005a*/ 	.short	(.L_46 - .L_45)
	.align		4
.L_45:
        /*005c*/ 	.word	index@(.nv.constant0._Z10convolParBPiS_i)
        /*0060*/ 	.short	0x0380
        /*0062*/ 	.short	0x0014


	//----- nvinfo : EIATTR_SW_WAR
	.align		4
.L_46:
        /*0064*/ 	.byte	0x04, 0x36
        /*0066*/ 	.short	(.L_48 - .L_47)
.L_47:
        /*0068*/ 	.word	0x00000008
.L_48:


//--------------------- .nv.info._Z10convolParBPiS_S_i --------------------------
	.section	.nv.info._Z10convolParBPiS_S_i,"",@"SHT_CUDA_INFO"
	.sectionflags	@""
	.align	4


	//----- nvinfo : EIATTR_CUDA_API_VERSION
	.align		4
        /*0000*/ 	.byte	0x04, 0x37
        /*0002*/ 	.short	(.L_50 - .L_49)
.L_49:
        /*0004*/ 	.word	0x00000082


	//----- nvinfo : EIATTR_KPARAM_INFO
	.align		4
.L_50:
        /*0008*/ 	.byte	0x04, 0x17
        /*000a*/ 	.short	(.L_52 - .L_51)
.L_51:
        /*000c*/ 	.word	0x00000000
        /*0010*/ 	.short	0x0003
        /*0012*/ 	.short	0x0018
        /*0014*/ 	.byte	0x00, 0xf0, 0x11, 0x00


	//----- nvinfo : EIATTR_KPARAM_INFO
	.align		4
.L_52:
        /*0018*/ 	.byte	0x04, 0x17
        /*001a*/ 	.short	(.L_54 - .L_53)
.L_53:
        /*001c*/ 	.word	0x00000000
        /*0020*/ 	.short	0x0002
        /*0022*/ 	.short	0x0010
        /*0024*/ 	.byte	0x00, 0xf5, 0x21, 0x00


	//----- nvinfo : EIATTR_KPARAM_INFO
	.align		4
.L_54:
        /*0028*/ 	.byte	0x04, 0x17
        /*002a*/ 	.short	(.L_56 - .L_55)
.L_55:
        /*002c*/ 	.word	0x00000000
        /*0030*/ 	.short	0x0001
        /*0032*/ 	.short	0x0008
        /*0034*/ 	.byte	0x00, 0xf5, 0x21, 0x00


	//----- nvinfo : EIATTR_KPARAM_INFO
	.align		4
.L_56:
        /*0038*/ 	.byte	0x04, 0x17
        /*003a*/ 	.short	(.L_58 - .L_57)
.L_57:
        /*003c*/ 	.word	0x00000000
        /*0040*/ 	.short	0x0000
        /*0042*/ 	.short	0x0000
        /*0044*/ 	.byte	0x00, 0xf5, 0x21, 0x00


	//----- nvinfo : EIATTR_SPARSE_MMA_MASK
	.align		4
.L_58:
        /*0048*/ 	.byte	0x03, 0x50
        /*004a*/ 	.short	0x0000


	//----- nvinfo : EIATTR_MAXREG_COUNT
	.align		4
        /*004c*/ 	.byte	0x03, 0x1b
        /*004e*/ 	.short	0x00ff


	//----- nvinfo : EIATTR_MERCURY_ISA_VERSION
	.align		4
        /*0050*/ 	.byte	0x03, 0x5f
        /*0052*/ 	.short	0x0101


	//----- nvinfo : EIATTR_VRC_CTA_INIT_COUNT
	.align		4
        /*0054*/ 	.byte	0x02, 0x4a
	.zero		1
	.zero		1


	//----- nvinfo : EIATTR_EXIT_INSTR_OFFSETS
	.align		4
        /*0058*/ 	.byte	0x04, 0x1c
        /*005a*/ 	.short	(.L_60 - .L_59)


	//   ....[0]....
.L_59:
        /*005c*/ 	.word	0x000001e0


	//   ....[1]....
        /*0060*/ 	.word	0x00000260


	//----- nvinfo : EIATTR_CBANK_PARAM_SIZE
	.align		4
.L_60:
        /*0064*/ 	.byte	0x03, 0x19
        /*0066*/ 	.short	0x001c


	//----- nvinfo : EIATTR_PARAM_CBANK
	.align		4
        /*0068*/ 	.byte	0x04, 0x0a
        /*006a*/ 	.short	(.L_62 - .L_61)
	.align		4
.L_61:
        /*006c*/ 	.word	index@(.nv.constant0._Z10convolParBPiS_S_i)
        /*0070*/ 	.short	0x0380
        /*0072*/ 	.short	0x001c


	//----- nvinfo : EIATTR_SW_WAR
	.align		4
.L_62:
        /*0074*/ 	.byte	0x04, 0x36
        /*0076*/ 	.short	(.L_64 - .L_63)
.L_63:
        /*0078*/ 	.word	0x00000008
.L_64:


//--------------------- .nv.callgraph             --------------------------
	.section	.nv.callgraph,"",@"SHT_CUDA_CALLGRAPH"
	.align	4
	.sectionentsize	8
	.align		4
        /*0000*/ 	.word	0x00000000
	.align		4
        /*0004*/ 	.word	0xffffffff
	.align		4
        /*0008*/ 	.word	0x00000000
	.align		4
        /*000c*/ 	.word	0xfffffffe
	.align		4
        /*0010*/ 	.word	0x00000000
	.align		4
        /*0014*/ 	.word	0xfffffffd
	.align		4
        /*0018*/ 	.word	0x00000000
	.align		4
        /*001c*/ 	.word	0xfffffffc


//--------------------- .nv.constant3             --------------------------
	.section	.nv.constant3,"a",@progbits
	.align	4
.nv.constant3:
	.type		d_cachekernel,@object
	.size		d_cachekernel,(.L_0 - d_cachekernel)
d_cachekernel:
	.zero		12
.L_0:


//--------------------- .text._Z10convolParTPiS_i --------------------------
	.section	.text._Z10convolParTPiS_i,"ax",@progbits
	.align	128
        .global         _Z10convolParTPiS_i
        .type           _Z10convolParTPiS_i,@function
        .size           _Z10convolParTPiS_i,(.L_x_9 - _Z10convolParTPiS_i)
        .other          _Z10convolParTPiS_i,@"STO_CUDA_ENTRY STV_DEFAULT"
_Z10convolParTPiS_i:
.text._Z10convolParTPiS_i:
[----:B------:R-:W-:Y:S01]  /*0000*/  LDC R1, c[0x0][0x37c] ;  /* 0x0000df00ff017b82 */ /* 0x000fe20000000800 */
[----:B------:R-:W0:Y:S07]  /*0010*/  S2R R6, SR_TID.X ;  /* 0x0000000000067919 */ /* 0x000e2e0000002100 */
[----:B------:R-:W1:Y:S01]  /*0020*/  LDC R9, c[0x0][0x360] ;  /* 0x0000d800ff097b82 */ /* 0x000e620000000800 */
[----:B------:R-:W2:Y:S01]  /*0030*/  LDCU UR9, c[0x0][0x390] ;  /* 0x00007200ff0977ac */ /* 0x000ea20008000800 */
[----:B------:R-:W-:Y:S01]  /*0040*/  BSSY.RECONVERGENT B0, `(.L_x_0) ;  /* 0x0000014000007945 */ /* 0x000fe20003800200 */
[----:B------:R-:W3:Y:S05]  /*0050*/  LDCU.64 UR6, c[0x0][0x358] ;  /* 0x00006b00ff0677ac */ /* 0x000eea0008000a00 */
[----:B------:R-:W4:Y:S01]  /*0060*/  S2UR UR8, SR_CTAID.X ;  /* 0x00000000000879c3 */ /* 0x000f220000002500 */
[----:B-1----:R-:W-:-:S05]  /*0070*/  VIADD R0, R9, 0xffffffff ;  /* 0xffffffff09007836 */ /* 0x002fca0000000000 */
[----:B0-----:R-:W-:Y:S01]  /*0080*/  ISETP.GE.U32.AND P0, PT, R6, R0, PT ;  /* 0x000000000600720c */ /* 0x001fe20003f06070 */
[----:B----4-:R-:W-:-:S12]  /*0090*/  IMAD R0, R9, UR8, R6 ;  /* 0x0000000809007c24 */ /* 0x010fd8000f8e0206 */
[----:B--23--:R-:W-:Y:S05]  /*00a0*/  @!P0 BRA `(.L_x_1) ;  /* 0x0000000000348947 */ /* 0x00cfea0003800000 */
[----:B------:R-:W-:Y:S02]  /*00b0*/  IMAD R2, R9, UR8, -R9 ;  /* 0x0000000809027c24 */ /* 0x000fe4000f8e0a09 */
[----:B------:R-:W-:Y:S02]  /*00c0*/  HFMA2 R4, -RZ, RZ, 0, 0 ;  /* 0x00000000ff047431 */ /* 0x000fe400000001ff */
[----:B------:R-:W-:-:S05]  /*00d0*/  IMAD.IADD R5, R2, 0x1, R6 ;  /* 0x0000000102057824 */ /* 0x000fca00078e0206 */
[----:B------:R-:W-:-:S13]  /*00e0*/  ISETP.GE.AND P0, PT, R5, RZ, PT ;  /* 0x000000ff0500720c */ /* 0x000fda0003f06270 */
[----:B------:R-:W0:Y:S02]  /*00f0*/  @P0 LDC.64 R2, c[0x0][0x380] ;  /* 0x0000e000ff020b82 */ /* 0x000e240000000a00 */
[----:B0-----:R-:W-:-:S05]  /*0100*/  @P0 IMAD.WIDE.U32 R2, R5, 0x4, R2 ;  /* 0x0000000405020825 */ /* 0x001fca00078e0002 */
[----:B------:R-:W2:Y:S01]  /*0110*/  @P0 LDG.E R4, desc[UR6][R2.64] ;  /* 0x0000000602040981 */ /* 0x000ea2000c1e1900 */
[----:B------:R-:W0:Y:S01]  /*0120*/  S2UR UR5, SR_CgaCtaId ;  /* 0x00000000000579c3 */ /* 0x000e220000008800 */
[----:B------:R-:W-:Y:S01]  /*0130*/  UMOV UR4, 0x400 ;  /* 0x0000040000047882 */ /* 0x000fe20000000000 */
[----:B------:R-:W-:Y:S01]  /*0140*/  IMAD.IADD R5, R6, 0x1, -R9 ;  /* 0x0000000106057824 */ /* 0x000fe200078e0a09 */
[----:B0-----:R-:W-:-:S06]  /*0150*/  ULEA UR4, UR5, UR4, 0x18 ;  /* 0x0000000405047291 */ /* 0x001fcc000f8ec0ff */
[----:B------:R-:W-:-:S05]  /*0160*/  LEA R5, R5, UR4, 0x2 ;  /* 0x0000000405057c11 */ /* 0x000fca000f8e10ff */
[----:B--2---:R0:W-:Y:S02]  /*0170*/  STS [R5+0x4], R4 ;  /* 0x0000040405007388 */ /* 0x0041e40000000800 */
.L_x_1:
[----:B------:R-:W-:Y:S05]  /*0180*/  BSYNC.RECONVERGENT B0 ;  /* 0x0000000000007941 */ /* 0x000fea0003800200 */
.L_x_0:
[----:B------:R-:W-:Y:S02]  /*0190*/  USHF.R.S32.HI UR4, URZ, 0x1f, UR9 ;  /* 0x0000001fff047899 */ /* 0x000fe40008011409 */
[----:B------:R-:W-:Y:S01]  /*01a0*/  ISETP.GE.U32.AND P0, PT, R0, UR9, PT ;  /* 0x0000000900007c0c */ /* 0x000fe2000bf06070 */
[----:B0-----:R-:W-:-:S03]  /*01b0*/  IMAD.MOV.U32 R4, RZ, RZ, RZ ;  /* 0x000000ffff047224 */ /* 0x001fc600078e00ff */
[----:B------:R-:W-:-:S13]  /*01c0*/  ISETP.GE.U32.AND.EX P0, PT, RZ, UR4, PT, P0 ;  /* 0x00000004ff007c0c */ /* 0x000fda000bf06100 */
[----:B------:R-:W0:Y:S02]  /*01d0*/  @!P0 LDC.64 R2, c[0x0][0x380] ;  /* 0x0000e000ff028b82 */ /* 0x000e240000000a00 */
[----:B0-----:R-:W-:-:S04]  /*01e0*/  @!P0 LEA R2, P1, R0, R2, 0x2 ;  /* 0x0000000200028211 */ /* 0x001fc800078210ff */
[----:B------:R-:W-:-:S05]  /*01f0*/  @!P0 LEA.HI.X R3, R0, R3, RZ, 0x2, P1 ;  /* 0x0000000300038211 */ /* 0x000fca00008f14ff */
[----:B------:R-:W2:Y:S01]  /*0200*/  @!P0 LDG.E R4, desc[UR6][R2.64] ;  /* 0x0000000602048981 */ /* 0x000ea2000c1e1900 */
[----:B------:R-:W0:Y:S01]  /*0210*/  S2UR UR5, SR_CgaCtaId ;  /* 0x00000000000579c3 */ /* 0x000e220000008800 */
[----:B------:R-:W-:Y:S01]  /*0220*/  UMOV UR4, 0x400 ;  /* 0x0000040000047882 */ /* 0x000fe20000000000 */
[----:B------:R-:W-:Y:S01]  /*0230*/  ISETP.GT.U32.AND P0, PT, R6, 0x1, PT ;  /* 0x000000010600780c */ /* 0x000fe20003f04070 */
[----:B------:R-:W-:Y:S01]  /*0240*/  BSSY.RECONVERGENT B0, `(.L_x_2) ;  /* 0x0000010000007945 */ /* 0x000fe20003800200 */
[----:B------:R-:W-:Y:S01]  /*0250*/  IADD3 R5, PT, PT, R0, R9, RZ ;  /* 0x0000000900057210 */ /* 0x000fe20007ffe0ff */
[----:B0-----:R-:W-:-:S06]  /*0260*/  ULEA UR4, UR5, UR4, 0x18 ;  /* 0x0000000405047291 */ /* 0x001fcc000f8ec0ff */
[----:B------:R-:W-:-:S05]  /*0270*/  LEA R7, R6, UR4, 0x2 ;  /* 0x0000000406077c11 */ /* 0x000fca000f8e10ff */
[----:B--2---:R0:W-:Y:S01]  /*0280*/  STS [R7+0x4], R4 ;  /* 0x0000040407007388 */ /* 0x0041e20000000800 */
[----:B------:R-:W-:Y:S05]  /*0290*/  @P0 BRA `(.L_x_3) ;  /* 0x0000000000280947 */ /* 0x000fea0003800000 */
[----:B------:R-:W-:Y:S01]  /*02a0*/  ISETP.GE.AND P0, PT, R5, UR9, PT ;  /* 0x0000000905007c0c */ /* 0x000fe2000bf06270 */
[----:B------:R-:W-:Y:S01]  /*02b0*/  BSSY.RECONVERGENT B1, `(.L_x_4) ;  /* 0x0000007000017945 */ /* 0x000fe20003800200 */
[----:B------:R-:W-:Y:S01]  /*02c0*/  IMAD R9, R9, 0x4, R7 ;  /* 0x0000000409097824 */ /* 0x000fe200078e0207 */
[----:B------:R-:W-:-:S10]  /*02d0*/  MOV R2, RZ ;  /* 0x000000ff00027202 */ /* 0x000fd40000000f00 */
[----:B------:R-:W-:Y:S05]  /*02e0*/  @P0 BRA `(.L_x_5) ;  /* 0x00000000000c0947 */ /* 0x000fea0003800000 */
[----:B------:R-:W1:Y:S02]  /*02f0*/  LDC.64 R2, c[0x0][0x380] ;  /* 0x0000e000ff027b82 */ /* 0x000e640000000a00 */
[----:B-1----:R-:W-:-:S06]  /*0300*/  IMAD.WIDE R2, R5, 0x4, R2 ;  /* 0x0000000405027825 */ /* 0x002fcc00078e0202 */
[----:B------:R1:W5:Y:S02]  /*0310*/  LDG.E R2, desc[UR6][R2.64] ;  /* 0x0000000602027981 */ /* 0x000364000c1e1900 */
.L_x_5:
[----:B------:R-:W-:Y:S05]  /*0320*/  BSYNC.RECONVERGENT B1 ;  /* 0x0000000000017941 */ /* 0x000fea0003800200 */
.L_x_4:
[----:B-----5:R2:W-:Y:S02]  /*0330*/  STS [R9+0x4], R2 ;  /* 0x0000040209007388 */ /* 0x0205e40000000800 */
.L_x_3:
[----:B------:R-:W-:Y:S05]  /*0340*/  BSYNC.RECONVERGENT B0 ;  /* 0x0000000000007941 */ /* 0x000fea0003800200 */
.L_x_2:
[----:B------:R-:W-:Y:S06]  /*0350*/  BAR.SYNC.DEFER_BLOCKING 0x0 ;  /* 0x0000000000007b1d */ /* 0x000fec0000010000 */
[----:B------:R-:W1:Y:S01]  /*0360*/  LDCU.64 UR4, c[0x3][URZ] ;  /* 0x00c00000ff0477ac */ /* 0x000e620008000a00 */
[----:B------:R-:W3:Y:S01]  /*0370*/  LDCU.64 UR10, c[0x0][0x388] ;  /* 0x00007100ff0a77ac */ /* 0x000ee20008000a00 */
[----:B------:R-:W4:Y:S01]  /*0380*/  LDCU UR8, c[0x3][0x8] ;  /* 0x00c00100ff0877ac */ /* 0x000f220008000800 */
[----:B--2---:R-:W1:Y:S04]  /*0390*/  LDS R2, [R7] ;  /* 0x0000000007027984 */ /* 0x004e680000000800 */
[----:B0-----:R-:W0:Y:S04]  /*03a0*/  LDS R4, [R7+0x4] ;  /* 0x0000040007047984 */ /* 0x001e280000000800 */
[----:B------:R-:W4:Y:S01]  /*03b0*/  LDS R5, [R7+0x8] ;  /* 0x0000080007057984 */ /* 0x000f220000000800 */
[----:B-1----:R-:W-:Y:S01]  /*03c0*/  IMAD R3, R2, UR4, RZ ;  /* 0x0000000402037c24 */ /* 0x002fe2000f8e02ff */
[----:B---3--:R-:W-:-:S03]  /*03d0*/  LEA R2, P0, R0, UR10, 0x2 ;  /* 0x0000000a00027c11 */ /* 0x008fc6000f8010ff */
[----:B0-----:R-:W-:Y:S01]  /*03e0*/  IMAD R4, R4, UR5, R3 ;  /* 0x0000000504047c24 */ /* 0x001fe2000f8e0203 */
[----:B------:R-:W-:-:S03]  /*03f0*/  LEA.HI.X R3, R0, UR11, RZ, 0x2, P0 ;  /* 0x0000000b00037c11 */ /* 0x000fc600080f14ff */
[----:B----4-:R-:W-:-:S05]  /*0400*/  IMAD R5, R5, UR8, R4 ;  /* 0x0000000805057c24 */ /* 0x010fca000f8e0204 */
[----:B------:R-:W-:Y:S01]  /*0410*/  STG.E desc[UR6][R2.64], R5 ;  /* 0x0000000502007986 */ /* 0x000fe2000c101906 */
[----:B------:R-:W-:Y:S05]  /*0420*/  EXIT ;  /* 0x000000000000794d */ /* 0x000fea0003800000 */
.L_x_6:
[----:B------:R-:W-:-:S00]  /*0430*/  BRA `(.L_x_6) ;  /* 0xfffffffc00fc7947 */ /* 0x000fc0000383ffff */
[----:B------:R-:W-:-:S00]  /*0440*/  NOP ;  /* 0x0000000000007918 */ /* 0x000fc00000000000 */
        /* <DEDUP_REMOVED lines=11> */
.L_x_9:


//--------------------- .text._Z10convolParBPiS_i --------------------------
	.section	.text._Z10convolParBPiS_i,"ax",@progbits
	.align	128
        .global         _Z10convolParBPiS_i
        .type           _Z10convolParBPiS_i,@function
        .size           _Z10convolParBPiS_i,(.L_x_10 - _Z10convolParBPiS_i)
        .other          _Z10convolParBPiS_i,@"STO_CUDA_ENTRY STV_DEFAULT"
_Z10convolParBPiS_i:
.text._Z10convolParBPiS_i:
[----:B------:R-:W-:Y:S01]  /*0000*/  LDC R1, c[0x0][0x37c] ;  /* 0x0000df00ff017b82 */ /* 0x000fe20000000800 */
[----:B------:R-:W0:Y:S07]  /*0010*/  S2R R0, SR_TID.X ;  /* 0x0000000000007919 */ /* 0x000e2e0000002100 */
[----:B------:R-:W0:Y:S01]  /*0020*/  S2UR UR4, SR_CTAID.X ;  /* 0x00000000000479c3 */ /* 0x000e220000002500 */
[----:B------:R-:W1:Y:S07]  /*0030*/  LDCU UR5, c[0x0][0x390] ;  /* 0x00007200ff0577ac */ /* 0x000e6e0008000800 */
[----:B------:R-:W0:Y:S02]  /*0040*/  LDC R9, c[0x0][0x360] ;  /* 0x0000d800ff097b82 */ /* 0x000e240000000800 */
[----:B0-----:R-:W-:-:S05]  /*0050*/  IMAD R9, R9, UR4, R0 ;  /* 0x0000000409097c24 */ /* 0x001fca000f8e0200 */
[C---:B------:R-:W-:Y:S02]  /*0060*/  IADD3 R13, PT, PT, R9.reuse, 0x1, RZ ;  /* 0x00000001090d7810 */ /* 0x040fe40007ffe0ff */
[----:B-1----:R-:W-:Y:S02]  /*0070*/  ISETP.GE.AND P2, PT, R9, UR5, PT ;  /* 0x0000000509007c0c */ /* 0x002fe4000bf46270 */
[----:B------:R-:W-:Y:S02]  /*0080*/  ISETP.GE.AND P1, PT, R13, UR5, PT ;  /* 0x000000050d007c0c */ /* 0x000fe4000bf26270 */
[C---:B------:R-:W-:Y:S01]  /*0090*/  ISETP.GT.AND P0, PT, R9.reuse, UR5, PT ;  /* 0x0000000509007c0c */ /* 0x040fe2000bf04270 */
[----:B------:R-:W0:Y:S01]  /*00a0*/  LDCU.64 UR4, c[0x0][0x358] ;  /* 0x00006b00ff0477ac */ /* 0x000e220008000a00 */
[C---:B------:R-:W-:Y:S02]  /*00b0*/  ISETP.LT.OR P3, PT, R9.reuse, RZ, P2 ;  /* 0x000000ff0900720c */ /* 0x040fe40001761670 */
[----:B------:R-:W-:-:S02]  /*00c0*/  ISETP.LT.OR P1, PT, R9, -0x1, P1 ;  /* 0xffffffff0900780c */ /* 0x000fc40000f21670 */
[----:B------:R-:W-:-:S09]  /*00d0*/  ISETP.LT.OR P0, PT, R9, 0x1, P0 ;  /* 0x000000010900780c */ /* 0x000fd20000701670 */
[----:B------:R-:W1:Y:S04]  /*00e0*/  @!P3 LDC.64 R4, c[0x0][0x380] ;  /* 0x0000e000ff04bb82 */ /* 0x000e680000000a00 */
[----:B------:R-:W-:-:S04]  /*00f0*/  @!P0 IADD3 R11, PT, PT, R9, -0x1, RZ ;  /* 0xffffffff090b8810 */ /* 0x000fc80007ffe0ff */
[----:B------:R-:W2:Y:S08]  /*0100*/  @!P1 LDC.64 R6, c[0x0][0x380] ;  /* 0x0000e000ff069b82 */ /* 0x000eb00000000a00 */
[----:B------:R-:W3:Y:S01]  /*0110*/  @!P0 LDC.64 R2, c[0x0][0x380] ;  /* 0x0000e000ff028b82 */ /* 0x000ee20000000a00 */
[----:B-1----:R-:W-:-:S07]  /*0120*/  @!P3 IMAD.WIDE.U32 R4, R9, 0x4, R4 ;  /* 0x000000040904b825 */ /* 0x002fce00078e0004 */
[----:B------:R-:W1:Y:S01]  /*0130*/  @!P3 LDC R8, c[0x3][0x4] ;  /* 0x00c00100ff08bb82 */ /* 0x000e620000000800 */
[----:B0-----:R0:W5:Y:S01]  /*0140*/  @!P3 LDG.E R4, desc[UR4][R4.64] ;  /* 0x000000040404b981 */ /* 0x001162000c1e1900 */
[----:B--2---:R-:W-:-:S06]  /*0150*/  @!P1 IMAD.WIDE.U32 R6, R13, 0x4, R6 ;  /* 0x000000040d069825 */ /* 0x004fcc00078e0006 */
[----:B------:R-:W2:Y:S01]  /*0160*/  @!P1 LDC R10, c[0x3][0x8] ;  /* 0x00c00200ff0a9b82 */ /* 0x000ea20000000800 */
[----:B------:R0:W5:Y:S01]  /*0170*/  @!P1 LDG.E R6, desc[UR4][R6.64] ;  /* 0x0000000406069981 */ /* 0x000162000c1e1900 */
[----:B---3--:R-:W-:-:S06]  /*0180*/  @!P0 IMAD.WIDE.U32 R2, R11, 0x4, R2 ;  /* 0x000000040b028825 */ /* 0x008fcc00078e0002 */
[----:B------:R-:W3:Y:S01]  /*0190*/  @!P0 LDC R11, c[0x3][RZ] ;  /* 0x00c00000ff0b8b82 */ /* 0x000ee20000000800 */
[----:B------:R0:W5:Y:S01]  /*01a0*/  @!P0 LDG.E R0, desc[UR4][R2.64] ;  /* 0x0000000402008981 */ /* 0x000162000c1e1900 */
[----:B------:R-:W-:Y:S05]  /*01b0*/  @P2 EXIT ;  /* 0x000000000000294d */ /* 0x000fea0003800000 */
[----:B0-----:R-:W0:Y:S01]  /*01c0*/  LDC.64 R2, c[0x0][0x388] ;  /* 0x0000e200ff027b82 */ /* 0x001e220000000a00 */
[----:B------:R-:W-:Y:S02]  /*01d0*/  HFMA2 R5, -RZ, RZ, 0, 0 ;  /* 0x00000000ff057431 */ /* 0x000fe400000001ff */
[----:B---3-5:R-:W-:-:S04]  /*01e0*/  @!P0 IMAD R5, R0, R11, RZ ;  /* 0x0000000b00058224 */ /* 0x028fc800078e02ff */
[----:B-1----:R-:W-:-:S04]  /*01f0*/  @!P3 IMAD R5, R4, R8, R5 ;  /* 0x000000080405b224 */ /* 0x002fc800078e0205 */
[----:B--2---:R-:W-:Y:S02]  /*0200*/  @!P1 IMAD R5, R6, R10, R5 ;  /* 0x0000000a06059224 */ /* 0x004fe400078e0205 */
[----:B0-----:R-:W-:-:S05]  /*0210*/  IMAD.WIDE R2, R9, 0x4, R2 ;  /* 0x0000000409027825 */ /* 0x001fca00078e0202 */
[----:B------:R-:W-:Y:S01]  /*0220*/  STG.E desc[UR4][R2.64], R5 ;  /* 0x0000000502007986 */ /* 0x000fe2000c101904 */
[----:B------:R-:W-:Y:S05]  /*0230*/  EXIT ;  /* 0x000000000000794d */ /* 0x000fea0003800000 */
.L_x_7:
        /* <DEDUP_REMOVED lines=12> */
.L_x_10:


//--------------------- .text._Z10convolParBPiS_S_i --------------------------
	.section	.text._Z10convolParBPiS_S_i,"ax",@progbits
	.align	128
        .global         _Z10convolParBPiS_S_i
        .type           _Z10convolParBPiS_S_i,@function
        .size           _Z10convolParBPiS_S_i,(.L_x_11 - _Z10convolParBPiS_S_i)
        .other          _Z10convolParBPiS_S_i,@"STO_CUDA_ENTRY STV_DEFAULT"
_Z10convolParBPiS_S_i:
.text._Z10convolParBPiS_S_i:
[----:B------:R-:W-:Y:S01]  /*0000*/  LDC R1, c[0x0][0x37c] ;  /* 0x0000df00ff017b82 */ /* 0x000fe20000000800 */
[----:B------:R-:W0:Y:S07]  /*0010*/  S2R R3, SR_TID.X ;  /* 0x0000000000037919 */ /* 0x000e2e0000002100 */
[----:B------:R-:W0:Y:S01]  /*0020*/  S2UR UR4, SR_CTAID.X ;  /* 0x00000000000479c3 */ /* 0x000e220000002500 */
[----:B------:R-:W1:Y:S07]  /*0030*/  LDCU UR5, c[0x0][0x398] ;  /* 0x00007300ff0577ac */ /* 0x000e6e0008000800 */
[----:B------:R-:W0:Y:S02]  /*0040*/  LDC R0, c[0x0][0x360] ;  /* 0x0000d800ff007b82 */ /* 0x000e240000000800 */
[----:B0-----:R-:W-:-:S05]  /*0050*/  IMAD R0, R0, UR4, R3 ;  /* 0x0000000400007c24 */ /* 0x001fca000f8e0203 */
[C---:B------:R-:W-:Y:S02]  /*0060*/  IADD3 R17, PT, PT, R0.reuse, 0x1, RZ ;  /* 0x0000000100117810 */ /* 0x040fe40007ffe0ff */
[C---:B-1----:R-:W-:Y:S02]  /*0070*/  ISETP.GT.AND P0, PT, R0.reuse, UR5, PT ;  /* 0x0000000500007c0c */ /* 0x042fe4000bf04270 */
[C---:B------:R-:W-:Y:S02]  /*0080*/  ISETP.GE.AND P2, PT, R0.reuse, UR5, PT ;  /* 0x0000000500007c0c */ /* 0x040fe4000bf46270 */
[----:B------:R-:W-:Y:S01]  /*0090*/  ISETP.GE.AND P1, PT, R17, UR5, PT ;  /* 0x0000000511007c0c */ /* 0x000fe2000bf26270 */
[----:B------:R-:W0:Y:S01]  /*00a0*/  LDCU.64 UR4, c[0x0][0x358] ;  /* 0x00006b00ff0477ac */ /* 0x000e220008000a00 */
[C---:B------:R-:W-:Y:S02]  /*00b0*/  ISETP.LT.OR P0, PT, R0.reuse, 0x1, P0 ;  /* 0x000000010000780c */ /* 0x040fe40000701670 */
[----:B------:R-:W-:-:S02]  /*00c0*/  ISETP.LT.OR P3, PT, R0, RZ, P2 ;  /* 0x000000ff0000720c */ /* 0x000fc40001761670 */
[----:B------:R-:W-:-:S09]  /*00d0*/  ISETP.LT.OR P1, PT, R0, -0x1, P1 ;  /* 0xffffffff0000780c */ /* 0x000fd20000f21670 */
[----:B------:R-:W1:Y:S01]  /*00e0*/  @!P0 LDC.64 R6, c[0x0][0x380] ;  /* 0x0000e000ff068b82 */ /* 0x000e620000000a00 */
[----:B------:R-:W-:-:S07]  /*00f0*/  @!P0 IADD3 R15, PT, PT, R0, -0x1, RZ ;  /* 0xffffffff000f8810 */ /* 0x000fce0007ffe0ff */
[----:B------:R-:W2:Y:S08]  /*0100*/  @!P3 LDC.64 R10, c[0x0][0x380] ;  /* 0x0000e000ff0abb82 */ /* 0x000eb00000000a00 */
[----:B------:R-:W3:Y:S08]  /*0110*/  @!P1 LDC.64 R12, c[0x0][0x380] ;  /* 0x0000e000ff0c9b82 */ /* 0x000ef00000000a00 */
[----:B------:R-:W4:Y:S01]  /*0120*/  @!P0 LDC.64 R8, c[0x0][0x388] ;  /* 0x0000e200ff088b82 */ /* 0x000f220000000a00 */
[----:B-1----:R-:W-:-:S06]  /*0130*/  @!P0 IMAD.WIDE.U32 R6, R15, 0x4, R6 ;  /* 0x000000040f068825 */ /* 0x002fcc00078e0006 */
[----:B0-----:R0:W5:Y:S01]  /*0140*/  @!P0 LDG.E R6, desc[UR4][R6.64] ;  /* 0x0000000406068981 */ /* 0x001162000c1e1900 */
[----:B------:R-:W1:Y:S01]  /*0150*/  @!P3 LDC.64 R4, c[0x0][0x388] ;  /* 0x0000e200ff04bb82 */ /* 0x000e620000000a00 */
[----:B--2---:R-:W-:-:S06]  /*0160*/  @!P3 IMAD.WIDE.U32 R10, R0, 0x4, R10 ;  /* 0x00000004000ab825 */ /* 0x004fcc00078e000a */
[----:B------:R0:W5:Y:S01]  /*0170*/  @!P3 LDG.E R10, desc[UR4][R10.64] ;  /* 0x000000040a0ab981 */ /* 0x000162000c1e1900 */
[----:B------:R-:W2:Y:S01]  /*0180*/  @!P1 LDC.64 R2, c[0x0][0x388] ;  /* 0x0000e200ff029b82 */ /* 0x000ea20000000a00 */
[----:B---3--:R-:W-:-:S06]  /*0190*/  @!P1 IMAD.WIDE.U32 R12, R17, 0x4, R12 ;  /* 0x00000004110c9825 */ /* 0x008fcc00078e000c */
[----:B------:R0:W5:Y:S04]  /*01a0*/  @!P1 LDG.E R12, desc[UR4][R12.64] ;  /* 0x000000040c0c9981 */ /* 0x000168000c1e1900 */
[----:B----4-:R0:W5:Y:S04]  /*01b0*/  @!P0 LDG.E R9, desc[UR4][R8.64] ;  /* 0x0000000408098981 */ /* 0x010168000c1e1900 */
[----:B-1----:R0:W5:Y:S04]  /*01c0*/  @!P3 LDG.E R4, desc[UR4][R4.64+0x4] ;  /* 0x000004040404b981 */ /* 0x002168000c1e1900 */
[----:B--2---:R0:W5:Y:S01]  /*01d0*/  @!P1 LDG.E R14, desc[UR4][R2.64+0x8] ;  /* 0x00000804020e9981 */ /* 0x004162000c1e1900 */
[----:B------:R-:W-:Y:S05]  /*01e0*/  @P2 EXIT ;  /* 0x000000000000294d */ /* 0x000fea0003800000 */
[----:B0-----:R-:W0:Y:S01]  /*01f0*/  LDC.64 R2, c[0x0][0x390] ;  /* 0x0000e400ff027b82 */ /* 0x001e220000000a00 */
[----:B------:R-:W-:Y:S02]  /*0200*/  HFMA2 R5, -RZ, RZ, 0, 0 ;  /* 0x00000000ff057431 */ /* 0x000fe400000001ff */
[----:B-----5:R-:W-:-:S04]  /*0210*/  @!P0 IMAD R5, R6, R9, RZ ;  /* 0x0000000906058224 */ /* 0x020fc800078e02ff */
[----:B------:R-:W-:-:S04]  /*0220*/  @!P3 IMAD R5, R10, R4, R5 ;  /* 0x000000040a05b224 */ /* 0x000fc800078e0205 */
[----:B------:R-:W-:Y:S02]  /*0230*/  @!P1 IMAD R5, R12, R14, R5 ;  /* 0x0000000e0c059224 */ /* 0x000fe400078e0205 */
[----:B0-----:R-:W-:-:S05]  /*0240*/  IMAD.WIDE R2, R0, 0x4, R2 ;  /* 0x0000000400027825 */ /* 0x001fca00078e0202 */
[----:B------:R-:W-:Y:S01]  /*0250*/  STG.E desc[UR4][R2.64], R5 ;  /* 0x0000000502007986 */ /* 0x000fe2000c101904 */
[----:B------:R-:W-:Y:S05]  /*0260*/  EXIT ;  /* 0x000000000000794d */ /* 0x000fea0003800000 */
.L_x_8:
        /* <DEDUP_REMOVED lines=9> */
.L_x_11:


//--------------------- .nv.shared._Z10convolParTPiS_i --------------------------
	.section	.nv.shared._Z10convolParTPiS_i,"aw",@nobits
	.sectionflags	@""
	.align	4
.nv.shared._Z10convolParTPiS_i:
	.zero		1048


//--------------------- .nv.shared.reserved.0     --------------------------
	.section	.nv.shared.reserved.0,"aw",@nobits
	.weak		__nv_reservedSMEM_offset_0_alias
	.size		__nv_reservedSMEM_offset_0_alias, 0, 64
	.other		__nv_reservedSMEM_offset_0_alias,@"STO_CUDA_RESERVED_SHARED STV_DEFAULT"
__nv_reservedSMEM_offset_0_alias:
	.zero		0
	.zero		64


//--------------------- .nv.constant0._Z10convolParTPiS_i --------------------------
	.section	.nv.constant0._Z10convolParTPiS_i,"a",@progbits
	.sectionflags	@""
	.align	4
.nv.constant0._Z10convolParTPiS_i:
	.zero		916


//--------------------- .nv.constant0._Z10convolParBPiS_i --------------------------
	.section	.nv.constant0._Z10convolParBPiS_i,"a",@progbits
	.sectionflags	@""
	.align	4
.nv.constant0._Z10convolParBPiS_i:
	.zero		916


//--------------------- .nv.constant0._Z10convolParBPiS_S_i --------------------------
	.section	.nv.constant0._Z10convolParBPiS_S_i,"a",@progbits
	.sectionflags	@""
	.align	4
.nv.constant0._Z10convolParBPiS_S_i:
	.zero		924


//--------------------- SYMBOLS --------------------------

	.type		.nv.reservedSmem.offset0,@object
	.size		.nv.reservedSmem.offset0,0x4
	.type		.nv.reservedSmem.cap,@object
	.size		.nv.reservedSmem.cap,0x4
